//
// Generated by NVIDIA NVVM Compiler
//
// Compiler Build ID: CL-36424714
// Cuda compilation tools, release 13.0, V13.0.88
// Based on NVVM 20.0.0
//

.version 9.0
.target sm_100
.address_size 64

	// .globl	_Z13CUDA_MAT_SUBTPiS_S_

.visible .entry _Z13CUDA_MAT_SUBTPiS_S_(
	.param .u64 .ptr .align 1 _Z13CUDA_MAT_SUBTPiS_S__param_0,
	.param .u64 .ptr .align 1 _Z13CUDA_MAT_SUBTPiS_S__param_1,
	.param .u64 .ptr .align 1 _Z13CUDA_MAT_SUBTPiS_S__param_2
)
{
	.reg .b32 	%r<14>;
	.reg .b64 	%rd<11>;

	ld.param.u64 	%rd1, [_Z13CUDA_MAT_SUBTPiS_S__param_0];
	ld.param.u64 	%rd2, [_Z13CUDA_MAT_SUBTPiS_S__param_1];
	ld.param.u64 	%rd3, [_Z13CUDA_MAT_SUBTPiS_S__param_2];
	cvta.to.global.u64 	%rd4, %rd3;
	cvta.to.global.u64 	%rd5, %rd2;
	cvta.to.global.u64 	%rd6, %rd1;
	mov.u32 	%r1, %ctaid.x;
	mov.u32 	%r2, %ntid.x;
	mov.u32 	%r3, %tid.x;
	mad.lo.s32 	%r4, %r1, %r2, %r3;
	mov.u32 	%r5, %ctaid.y;
	mov.u32 	%r6, %ntid.y;
	mov.u32 	%r7, %tid.y;
	mad.lo.s32 	%r8, %r5, %r6, %r7;
	shl.b32 	%r9, %r4, 2;
	add.s32 	%r10, %r9, %r8;
	mul.wide.s32 	%rd7, %r10, 4;
	add.s64 	%rd8, %rd6, %rd7;
	ld.global.u32 	%r11, [%rd8];
	add.s64 	%rd9, %rd5, %rd7;
	ld.global.u32 	%r12, [%rd9];
	sub.s32 	%r13, %r11, %r12;
	add.s64 	%rd10, %rd4, %rd7;
	st.global.u32 	[%rd10], %r13;
	ret;

}


// ===== COMPILED SASS (sm_100) =====

	.target	sm_100

	.elftype	@"ET_EXEC"


//--------------------- .note.nv.tkinfo           --------------------------
	.section	.note.nv.tkinfo,"",@"SHT_NOTE"
	.sectionflags	@"SHF_NOTE_NV_TKINFO"
	.tkinfo
        /*0018*/ 	.word	0x00000002
        /*0030*/ 	.string	""
        /*0030*/ 	.string	"ptxas"
        /*0030*/ 	.string	"Cuda compilation tools, release 13.0, V13.0.88"
        /*0030*/ 	.string	"Build cuda_13.0.r13.0/compiler.36424714_0"
        /*0030*/ 	.string	"-arch sm_100 -m 64 "



//--------------------- .note.nv.cuinfo           --------------------------
	.section	.note.nv.cuinfo,"",@"SHT_NOTE"
	.sectionflags	@"SHF_NOTE_NV_CUINFO"
        /*0018*/ 	.short	0x0002
        /*001a*/ 	.short	0x0064
        /*001c*/ 	.short	0x0082
	.zero		2


//--------------------- .nv.info                  --------------------------
	.section	.nv.info,"",@"SHT_CUDA_INFO"
	.align	4


	//----- nvinfo : EIATTR_REGCOUNT
	.align		4
        /*0000*/ 	.byte	0x04, 0x2f
        /*0002*/ 	.short	(.L_1 - .L_0)
	.align		4
.L_0:
        /*0004*/ 	.word	index@(_Z13CUDA_MAT_SUBTPiS_S_)
        /*0008*/ 	.word	0x0000000c


	//----- nvinfo : EIATTR_FRAME_SIZE
	.align		4
.L_1:
        /*000c*/ 	.byte	0x04, 0x11
        /*000e*/ 	.short	(.L_3 - .L_2)
	.align		4
.L_2:
        /*0010*/ 	.word	index@(_Z13CUDA_MAT_SUBTPiS_S_)
        /*0014*/ 	.word	0x00000000


	//----- nvinfo : EIATTR_MIN_STACK_SIZE
	.align		4
.L_3:
        /*0018*/ 	.byte	0x04, 0x12
        /*001a*/ 	.short	(.L_5 - .L_4)
	.align		4
.L_4:
        /*001c*/ 	.word	index@(_Z13CUDA_MAT_SUBTPiS_S_)
        /*0020*/ 	.word	0x00000000
.L_5:


//--------------------- .nv.compat                --------------------------
	.section	.nv.compat,"",@"SHT_CUDA_COMPAT_INFO"
	.align	4
        /*0000*/ 	.byte	0x02, 0x09, 0x00, 0x00, 0x02, 0x02, 0x01, 0x00, 0x02, 0x05, 0x05, 0x00, 0x03, 0x07, 0x01, 0x01
        /*0010*/ 	.byte	0x02, 0x03, 0x00, 0x00, 0x02, 0x06, 0x01, 0x00, 0x04, 0x0b, 0x08, 0x00, 0x09, 0x00, 0x00, 0x00
        /*0020*/ 	.byte	0x00, 0x00, 0x00, 0x00


//--------------------- .nv.info._Z13CUDA_MAT_SUBTPiS_S_ --------------------------
	.section	.nv.info._Z13CUDA_MAT_SUBTPiS_S_,"",@"SHT_CUDA_INFO"
	.sectionflags	@""
	.align	4


	//----- nvinfo : EIATTR_CUDA_API_VERSION
	.align		4
        /*0000*/ 	.byte	0x04, 0x37
        /*0002*/ 	.short	(.L_7 - .L_6)
.L_6:
        /*0004*/ 	.word	0x00000082


	//----- nvinfo : EIATTR_KPARAM_INFO
	.align		4
.L_7:
        /*0008*/ 	.byte	0x04, 0x17
        /*000a*/ 	.short	(.L_9 - .L_8)
.L_8:
        /*000c*/ 	.word	0x00000000
        /*0010*/ 	.short	0x0002
        /*0012*/ 	.short	0x0010
        /*0014*/ 	.byte	0x00, 0xf5, 0x21, 0x00


	//----- nvinfo : EIATTR_KPARAM_INFO
	.align		4
.L_9:
        /*0018*/ 	.byte	0x04, 0x17
        /*001a*/ 	.short	(.L_11 - .L_10)
.L_10:
        /*001c*/ 	.word	0x00000000
        /*0020*/ 	.short	0x0001
        /*0022*/ 	.short	0x0008
        /*0024*/ 	.byte	0x00, 0xf5, 0x21, 0x00


	//----- nvinfo : EIATTR_KPARAM_INFO
	.align		4
.L_11:
        /*0028*/ 	.byte	0x04, 0x17
        /*002a*/ 	.short	(.L_13 - .L_12)
.L_12:
        /*002c*/ 	.word	0x00000000
        /*0030*/ 	.short	0x0000
        /*0032*/ 	.short	0x0000
        /*0034*/ 	.byte	0x00, 0xf5, 0x21, 0x00


	//----- nvinfo : EIATTR_SPARSE_MMA_MASK
	.align		4
.L_13:
        /*0038*/ 	.byte	0x03, 0x50
        /*003a*/ 	.short	0x0000


	//----- nvinfo : EIATTR_MAXREG_COUNT
	.align		4
        /*003c*/ 	.byte	0x03, 0x1b
        /*003e*/ 	.short	0x00ff


	//----- nvinfo : EIATTR_MERCURY_ISA_VERSION
	.align		4
        /*0040*/ 	.byte	0x03, 0x5f
        /*0042*/ 	.short	0x0101


	//----- nvinfo : EIATTR_VRC_CTA_INIT_COUNT
	.align		4
        /*0044*/ 	.byte	0x02, 0x4a
	.zero		1
	.zero		1


	//----- nvinfo : EIATTR_EXIT_INSTR_OFFSETS
	.align		4
        /*0048*/ 	.byte	0x04, 0x1c
        /*004a*/ 	.short	(.L_15 - .L_14)


	//   ....[0]....
.L_14:
        /*004c*/ 	.word	0x00000150


	//----- nvinfo : EIATTR_CBANK_PARAM_SIZE
	.align		4
.L_15:
        /*0050*/ 	.byte	0x03, 0x19
        /*0052*/ 	.short	0x0018


	//----- nvinfo : EIATTR_PARAM_CBANK
	.align		4
        /*0054*/ 	.byte	0x04, 0x0a
        /*0056*/ 	.short	(.L_17 - .L_16)
	.align		4
.L_16:
        /*0058*/ 	.word	index@(.nv.constant0._Z13CUDA_MAT_SUBTPiS_S_)
        /*005c*/ 	.short	0x0380
        /*005e*/ 	.short	0x0018


	//----- nvinfo : EIATTR_SW_WAR
	.align		4
.L_17:
        /*0060*/ 	.byte	0x04, 0x36
        /*0062*/ 	.short	(.L_19 - .L_18)
.L_18:
        /*0064*/ 	.word	0x00000008
.L_19:


//--------------------- .nv.callgraph             --------------------------
	.section	.nv.callgraph,"",@"SHT_CUDA_CALLGRAPH"
	.align	4
	.sectionentsize	8
	.align		4
        /*0000*/ 	.word	0x00000000
	.align		4
        /*0004*/ 	.word	0xffffffff
	.align		4
        /*0008*/ 	.word	0x00000000
	.align		4
        /*000c*/ 	.word	0xfffffffe
	.align		4
        /*0010*/ 	.word	0x00000000
	.align		4
        /*0014*/ 	.word	0xfffffffd
	.align		4
        /*0018*/ 	.word	0x00000000
	.align		4
        /*001c*/ 	.word	0xfffffffc


//--------------------- .text._Z13CUDA_MAT_SUBTPiS_S_ --------------------------
	.section	.text._Z13CUDA_MAT_SUBTPiS_S_,"ax",@progbits
	.align	128
        .global         _Z13CUDA_MAT_SUBTPiS_S_
        .type           _Z13CUDA_MAT_SUBTPiS_S_,@function
        .size           _Z13CUDA_MAT_SUBTPiS_S_,(.L_x_1 - _Z13CUDA_MAT_SUBTPiS_S_)
        .other          _Z13CUDA_MAT_SUBTPiS_S_,@"STO_CUDA_ENTRY STV_DEFAULT"
_Z13CUDA_MAT_SUBTPiS_S_:
.text._Z13CUDA_MAT_SUBTPiS_S_:
[----:B------:R-:W-:Y:S01]  /*0000*/  LDC R1, c[0x0][0x37c] ;  /* 0x0000df00ff017b82 */ /* 0x000fe20000000800 */
[----:B------:R-:W0:Y:S07]  /*0010*/  S2R R7, SR_TID.X ;  /* 0x0000000000077919 */ /* 0x000e2e0000002100 */
[----:B------:R-:W0:Y:S01]  /*0020*/  S2UR UR6, SR_CTAID.X ;  /* 0x00000000000679c3 */ /* 0x000e220000002500 */
[----:B------:R-:W1:Y:S01]  /*0030*/  LDCU.64 UR4, c[0x0][0x358] ;  /* 0x00006b00ff0477ac */ /* 0x000e620008000a00 */
[----:B------:R-:W2:Y:S06]  /*0040*/  S2R R9, SR_TID.Y ;  /* 0x0000000000097919 */ /* 0x000eac0000002200 */
[----:B------:R-:W0:Y:S08]  /*0050*/  LDC R0, c[0x0][0x360] ;  /* 0x0000d800ff007b82 */ /* 0x000e300000000800 */
[----:B------:R-:W2:Y:S08]  /*0060*/  S2UR UR7, SR_CTAID.Y ;  /* 0x00000000000779c3 */ /* 0x000eb00000002600 */
[----:B------:R-:W2:Y:S08]  /*0070*/  LDC R6, c[0x0][0x364] ;  /* 0x0000d900ff067b82 */ /* 0x000eb00000000800 */
[----:B------:R-:W3:Y:S01]  /*0080*/  LDC.64 R2, c[0x0][0x380] ;  /* 0x0000e000ff027b82 */ /* 0x000ee20000000a00 */
[----:B0-----:R-:W-:-:S07]  /*0090*/  IMAD R0, R0, UR6, R7 ;  /* 0x0000000600007c24 */ /* 0x001fce000f8e0207 */
[----:B------:R-:W0:Y:S01]  /*00a0*/  LDC.64 R4, c[0x0][0x388] ;  /* 0x0000e200ff047b82 */ /* 0x000e220000000a00 */
[----:B--2---:R-:W-:-:S05]  /*00b0*/  IMAD R7, R6, UR7, R9 ;  /* 0x0000000706077c24 */ /* 0x004fca000f8e0209 */
[----:B------:R-:W-:Y:S02]  /*00c0*/  LEA R9, R0, R7, 0x2 ;  /* 0x0000000700097211 */ /* 0x000fe400078e10ff */
[----:B------:R-:W2:Y:S03]  /*00d0*/  LDC.64 R6, c[0x0][0x390] ;  /* 0x0000e400ff067b82 */ /* 0x000ea60000000a00 */
[----:B---3--:R-:W-:-:S04]  /*00e0*/  IMAD.WIDE R2, R9, 0x4, R2 ;  /* 0x0000000409027825 */ /* 0x008fc800078e0202 */
[C---:B0-----:R-:W-:Y:S02]  /*00f0*/  IMAD.WIDE R4, R9.reuse, 0x4, R4 ;  /* 0x0000000409047825 */ /* 0x041fe400078e0204 */
[----:B-1----:R-:W3:Y:S04]  /*0100*/  LDG.E R2, desc[UR4][R2.64] ;  /* 0x0000000402027981 */ /* 0x002ee8000c1e1900 */
[----:B------:R-:W3:Y:S01]  /*0110*/  LDG.E R5, desc[UR4][R4.64] ;  /* 0x0000000404057981 */ /* 0x000ee2000c1e1900 */
[----:B--2---:R-:W-:Y:S01]  /*0120*/  IMAD.WIDE R6, R9, 0x4, R6 ;  /* 0x0000000409067825 */ /* 0x004fe200078e0206 */
[----:B---3--:R-:W-:-:S05]  /*0130*/  IADD3 R9, PT, PT, R2, -R5, RZ ;  /* 0x8000000502097210 */ /* 0x008fca0007ffe0ff */
[----:B------:R-:W-:Y:S01]  /*0140*/  STG.E desc[UR4][R6.64], R9 ;  /* 0x0000000906007986 */ /* 0x000fe2000c101904 */
[----:B------:R-:W-:Y:S05]  /*0150*/  EXIT ;  /* 0x000000000000794d */ /* 0x000fea0003800000 */
.L_x_0:
[----:B------:R-:W-:-:S00]  /*0160*/  BRA `(.L_x_0) ;  /* 0xfffffffc00fc7947 */ /* 0x000fc0000383ffff */
[----:B------:R-:W-:-:S00]  /*0170*/  NOP ;  /* 0x0000000000007918 */ /* 0x000fc00000000000 */
        /* <DEDUP_REMOVED lines=8> */
.L_x_1:


//--------------------- .nv.shared.reserved.0     --------------------------
	.section	.nv.shared.reserved.0,"aw",@nobits
	.weak		__nv_reservedSMEM_offset_0_alias
	.size		__nv_reservedSMEM_offset_0_alias, 0, 64
	.other		__nv_reservedSMEM_offset_0_alias,@"STO_CUDA_RESERVED_SHARED STV_DEFAULT"
__nv_reservedSMEM_offset_0_alias:
	.zero		0
	.zero		64


//--------------------- .nv.constant0._Z13CUDA_MAT_SUBTPiS_S_ --------------------------
	.section	.nv.constant0._Z13CUDA_MAT_SUBTPiS_S_,"a",@progbits
	.sectionflags	@""
	.align	4
.nv.constant0._Z13CUDA_MAT_SUBTPiS_S_:
	.zero		920


//--------------------- SYMBOLS --------------------------

	.type		.nv.reservedSmem.offset0,@object
	.size		.nv.reservedSmem.offset0,0x4
